//
// Generated by NVIDIA NVVM Compiler
//
// Compiler Build ID: CL-36424714
// Cuda compilation tools, release 13.0, V13.0.88
// Based on NVVM 20.0.0
//

.version 9.0
.target sm_100
.address_size 64

	// .globl	_Z12sobel_filterPKhPhii
// _ZZ12sobel_filterPKhPhiiE4smem has been demoted

.visible .entry _Z12sobel_filterPKhPhii(
	.param .u64 .ptr .align 1 _Z12sobel_filterPKhPhii_param_0,
	.param .u64 .ptr .align 1 _Z12sobel_filterPKhPhii_param_1,
	.param .u32 _Z12sobel_filterPKhPhii_param_2,
	.param .u32 _Z12sobel_filterPKhPhii_param_3
)
{
	.reg .pred 	%p<53>;
	.reg .b16 	%rs<39>;
	.reg .b32 	%r<62>;
	.reg .b64 	%rd<32>;
	// demoted variable
	.shared .align 1 .b8 _ZZ12sobel_filterPKhPhiiE4smem[324];
	ld.param.u64 	%rd5, [_Z12sobel_filterPKhPhii_param_0];
	ld.param.u64 	%rd4, [_Z12sobel_filterPKhPhii_param_1];
	ld.param.u32 	%r10, [_Z12sobel_filterPKhPhii_param_2];
	ld.param.u32 	%r12, [_Z12sobel_filterPKhPhii_param_3];
	cvta.to.global.u64 	%rd1, %rd5;
	mov.u32 	%r13, %ctaid.x;
	shl.b32 	%r14, %r13, 4;
	mov.u32 	%r1, %tid.x;
	add.s32 	%r2, %r14, %r1;
	mov.u32 	%r15, %ctaid.y;
	shl.b32 	%r16, %r15, 4;
	mov.u32 	%r3, %tid.y;
	add.s32 	%r17, %r16, %r3;
	setp.lt.s32 	%p4, %r2, %r10;
	setp.lt.s32 	%p5, %r17, %r12;
	and.pred  	%p1, %p4, %p5;
	mov.u32 	%r18, _ZZ12sobel_filterPKhPhiiE4smem;
	mad.lo.s32 	%r5, %r3, 18, %r18;
	add.s32 	%r19, %r1, %r5;
	add.s32 	%r6, %r19, 18;
	not.pred 	%p6, %p1;
	@%p6 bra 	$L__BB0_2;
	mad.lo.s32 	%r20, %r10, %r17, %r2;
	cvt.s64.s32 	%rd6, %r20;
	add.s64 	%rd7, %rd1, %rd6;
	ld.global.u8 	%rs18, [%rd7];
	st.shared.u8 	[%r6+1], %rs18;
	bra.uni 	$L__BB0_3;
$L__BB0_2:
	mov.b16 	%rs17, 0;
	st.shared.u8 	[%r6+1], %rs17;
$L__BB0_3:
	setp.ne.s32 	%p7, %r3, 0;
	@%p7 bra 	$L__BB0_7;
	setp.ge.s32 	%p14, %r2, %r10;
	setp.eq.s32 	%p15, %r17, 0;
	mov.b16 	%rs31, 0;
	or.pred  	%p16, %p15, %p14;
	@%p16 bra 	$L__BB0_6;
	add.s32 	%r24, %r17, -1;
	mad.lo.s32 	%r25, %r10, %r24, %r2;
	cvt.s64.s32 	%rd10, %r25;
	add.s64 	%rd11, %rd1, %rd10;
	ld.global.u8 	%rs31, [%rd11];
$L__BB0_6:
	add.s32 	%r27, %r18, %r1;
	st.shared.u8 	[%r27+1], %rs31;
	mov.pred 	%p51, 0;
	bra.uni 	$L__BB0_11;
$L__BB0_7:
	setp.ne.s32 	%p9, %r3, 15;
	mov.pred 	%p51, 0;
	@%p9 bra 	$L__BB0_11;
	setp.ge.s32 	%p10, %r2, %r10;
	add.s32 	%r7, %r17, 1;
	setp.ge.s32 	%p11, %r7, %r12;
	mov.b16 	%rs32, 0;
	or.pred  	%p12, %p10, %p11;
	@%p12 bra 	$L__BB0_10;
	mad.lo.s32 	%r21, %r10, %r7, %r2;
	cvt.s64.s32 	%rd8, %r21;
	add.s64 	%rd9, %rd1, %rd8;
	ld.global.u8 	%rs32, [%rd9];
$L__BB0_10:
	add.s32 	%r23, %r18, %r1;
	st.shared.u8 	[%r23+307], %rs32;
	mov.pred 	%p51, -1;
$L__BB0_11:
	setp.ne.s32 	%p18, %r1, 0;
	@%p18 bra 	$L__BB0_15;
	setp.ge.s32 	%p25, %r17, %r12;
	setp.lt.s32 	%p26, %r2, 1;
	mov.b16 	%rs33, 0;
	or.pred  	%p27, %p26, %p25;
	@%p27 bra 	$L__BB0_14;
	mul.lo.s32 	%r30, %r10, %r17;
	cvt.s64.s32 	%rd16, %r30;
	cvt.u64.u32 	%rd17, %r2;
	add.s64 	%rd18, %rd17, %rd16;
	add.s64 	%rd19, %rd1, %rd18;
	ld.global.u8 	%rs33, [%rd19+-1];
$L__BB0_14:
	st.shared.u8 	[%r5+18], %rs33;
	mov.pred 	%p52, 0;
	bra.uni 	$L__BB0_19;
$L__BB0_15:
	setp.ne.s32 	%p20, %r1, 15;
	mov.pred 	%p52, 0;
	@%p20 bra 	$L__BB0_19;
	setp.ge.s32 	%p21, %r17, %r12;
	add.s32 	%r28, %r2, 1;
	setp.ge.s32 	%p22, %r28, %r10;
	mov.b16 	%rs34, 0;
	or.pred  	%p23, %p22, %p21;
	@%p23 bra 	$L__BB0_18;
	mul.lo.s32 	%r29, %r10, %r17;
	cvt.s64.s32 	%rd12, %r29;
	cvt.s64.s32 	%rd13, %r2;
	add.s64 	%rd14, %rd12, %rd13;
	add.s64 	%rd15, %rd1, %rd14;
	ld.global.u8 	%rs34, [%rd15+1];
$L__BB0_18:
	st.shared.u8 	[%r5+35], %rs34;
	mov.pred 	%p52, -1;
$L__BB0_19:
	or.b32  	%r31, %r1, %r3;
	setp.ne.s32 	%p29, %r31, 0;
	add.s32 	%r32, %r17, -1;
	mul.lo.s32 	%r33, %r10, %r32;
	cvt.s64.s32 	%rd20, %r33;
	cvt.s64.s32 	%rd2, %r2;
	add.s64 	%rd21, %rd2, %rd20;
	add.s64 	%rd3, %rd1, %rd21;
	@%p29 bra 	$L__BB0_23;
	setp.lt.s32 	%p30, %r2, 1;
	setp.eq.s32 	%p31, %r17, 0;
	mov.b16 	%rs35, 0;
	or.pred  	%p32, %p30, %p31;
	@%p32 bra 	$L__BB0_22;
	ld.global.u8 	%rs35, [%rd3+-1];
$L__BB0_22:
	st.shared.u8 	[_ZZ12sobel_filterPKhPhiiE4smem], %rs35;
$L__BB0_23:
	setp.ne.s32 	%p33, %r3, 0;
	not.pred 	%p34, %p52;
	or.pred  	%p35, %p33, %p34;
	@%p35 bra 	$L__BB0_27;
	add.s32 	%r34, %r2, 1;
	setp.ge.s32 	%p36, %r34, %r10;
	setp.eq.s32 	%p37, %r17, 0;
	mov.b16 	%rs36, 0;
	or.pred  	%p38, %p36, %p37;
	@%p38 bra 	$L__BB0_26;
	ld.global.u8 	%rs36, [%rd3+1];
$L__BB0_26:
	st.shared.u8 	[_ZZ12sobel_filterPKhPhiiE4smem+17], %rs36;
$L__BB0_27:
	setp.ne.s32 	%p39, %r1, 0;
	not.pred 	%p40, %p51;
	or.pred  	%p41, %p39, %p40;
	@%p41 bra 	$L__BB0_31;
	add.s32 	%r8, %r17, 1;
	setp.lt.s32 	%p42, %r2, 1;
	setp.ge.s32 	%p43, %r8, %r12;
	mov.b16 	%rs37, 0;
	or.pred  	%p44, %p42, %p43;
	@%p44 bra 	$L__BB0_30;
	mul.lo.s32 	%r35, %r10, %r8;
	cvt.s64.s32 	%rd22, %r35;
	cvt.u64.u32 	%rd23, %r2;
	add.s64 	%rd24, %rd23, %rd22;
	add.s64 	%rd25, %rd1, %rd24;
	ld.global.u8 	%rs37, [%rd25+-1];
$L__BB0_30:
	st.shared.u8 	[_ZZ12sobel_filterPKhPhiiE4smem+306], %rs37;
$L__BB0_31:
	and.pred  	%p45, %p51, %p52;
	not.pred 	%p46, %p45;
	@%p46 bra 	$L__BB0_35;
	add.s32 	%r36, %r2, 1;
	add.s32 	%r9, %r17, 1;
	setp.ge.s32 	%p47, %r36, %r10;
	setp.ge.s32 	%p48, %r9, %r12;
	mov.b16 	%rs38, 0;
	or.pred  	%p49, %p47, %p48;
	@%p49 bra 	$L__BB0_34;
	mul.lo.s32 	%r37, %r10, %r9;
	cvt.s64.s32 	%rd26, %r37;
	add.s64 	%rd27, %rd26, %rd2;
	add.s64 	%rd28, %rd1, %rd27;
	ld.global.u8 	%rs38, [%rd28+1];
$L__BB0_34:
	st.shared.u8 	[_ZZ12sobel_filterPKhPhiiE4smem+323], %rs38;
$L__BB0_35:
	bar.sync 	0;
	@%p6 bra 	$L__BB0_37;
	add.s32 	%r38, %r5, %r1;
	ld.shared.u8 	%r39, [%r38];
	ld.shared.u8 	%r40, [%r38+2];
	ld.shared.u8 	%rs27, [%r38+18];
	ld.shared.u8 	%rs28, [%r38+20];
	mul.wide.u16 	%r41, %rs28, 2;
	ld.shared.u8 	%r42, [%r38+36];
	ld.shared.u8 	%r43, [%r38+38];
	mul.wide.u16 	%r44, %rs27, 2;
	add.s32 	%r45, %r44, %r39;
	add.s32 	%r46, %r41, %r40;
	add.s32 	%r47, %r45, %r42;
	sub.s32 	%r48, %r46, %r47;
	add.s32 	%r49, %r48, %r43;
	ld.shared.u8 	%rs29, [%r38+1];
	mul.wide.u16 	%r50, %rs29, 2;
	ld.shared.u8 	%rs30, [%r38+37];
	add.s32 	%r51, %r50, %r39;
	add.s32 	%r52, %r51, %r40;
	mul.wide.u16 	%r53, %rs30, 2;
	add.s32 	%r54, %r53, %r42;
	add.s32 	%r55, %r54, %r43;
	sub.s32 	%r56, %r52, %r55;
	abs.s32 	%r57, %r49;
	abs.s32 	%r58, %r56;
	add.s32 	%r59, %r58, %r57;
	min.u32 	%r60, %r59, 255;
	mad.lo.s32 	%r61, %r10, %r17, %r2;
	cvt.s64.s32 	%rd29, %r61;
	cvta.to.global.u64 	%rd30, %rd4;
	add.s64 	%rd31, %rd30, %rd29;
	st.global.u8 	[%rd31], %r60;
$L__BB0_37:
	ret;

}


// ===== COMPILED SASS (sm_100) =====

	.target	sm_100

	.elftype	@"ET_EXEC"


//--------------------- .note.nv.tkinfo           --------------------------
	.section	.note.nv.tkinfo,"",@"SHT_NOTE"
	.sectionflags	@"SHF_NOTE_NV_TKINFO"
	.tkinfo
        /*0018*/ 	.word	0x00000002
        /*0030*/ 	.string	""
        /*0030*/ 	.string	"ptxas"
        /*0030*/ 	.string	"Cuda compilation tools, release 13.0, V13.0.88"
        /*0030*/ 	.string	"Build cuda_13.0.r13.0/compiler.36424714_0"
        /*0030*/ 	.string	"-arch sm_100 -m 64 "



//--------------------- .note.nv.cuinfo           --------------------------
	.section	.note.nv.cuinfo,"",@"SHT_NOTE"
	.sectionflags	@"SHF_NOTE_NV_CUINFO"
        /*0018*/ 	.short	0x0002
        /*001a*/ 	.short	0x0064
        /*001c*/ 	.short	0x0082
	.zero		2


//--------------------- .nv.info                  --------------------------
	.section	.nv.info,"",@"SHT_CUDA_INFO"
	.align	4


	//----- nvinfo : EIATTR_REGCOUNT
	.align		4
        /*0000*/ 	.byte	0x04, 0x2f
        /*0002*/ 	.short	(.L_1 - .L_0)
	.align		4
.L_0:
        /*0004*/ 	.word	index@(_Z12sobel_filterPKhPhii)
        /*0008*/ 	.word	0x00000010


	//----- nvinfo : EIATTR_FRAME_SIZE
	.align		4
.L_1:
        /*000c*/ 	.byte	0x04, 0x11
        /*000e*/ 	.short	(.L_3 - .L_2)
	.align		4
.L_2:
        /*0010*/ 	.word	index@(_Z12sobel_filterPKhPhii)
        /*0014*/ 	.word	0x00000000


	//----- nvinfo : EIATTR_MIN_STACK_SIZE
	.align		4
.L_3:
        /*0018*/ 	.byte	0x04, 0x12
        /*001a*/ 	.short	(.L_5 - .L_4)
	.align		4
.L_4:
        /*001c*/ 	.word	index@(_Z12sobel_filterPKhPhii)
        /*0020*/ 	.word	0x00000000
.L_5:


//--------------------- .nv.compat                --------------------------
	.section	.nv.compat,"",@"SHT_CUDA_COMPAT_INFO"
	.align	4
        /*0000*/ 	.byte	0x02, 0x09, 0x00, 0x00, 0x02, 0x02, 0x01, 0x00, 0x02, 0x05, 0x05, 0x00, 0x03, 0x07, 0x01, 0x01
        /*0010*/ 	.byte	0x02, 0x03, 0x00, 0x00, 0x02, 0x06, 0x01, 0x00, 0x04, 0x0b, 0x08, 0x00, 0x09, 0x00, 0x00, 0x00
        /*0020*/ 	.byte	0x00, 0x00, 0x00, 0x00


//--------------------- .nv.info._Z12sobel_filterPKhPhii --------------------------
	.section	.nv.info._Z12sobel_filterPKhPhii,"",@"SHT_CUDA_INFO"
	.sectionflags	@""
	.align	4


	//----- nvinfo : EIATTR_CUDA_API_VERSION
	.align		4
        /*0000*/ 	.byte	0x04, 0x37
        /*0002*/ 	.short	(.L_7 - .L_6)
.L_6:
        /*0004*/ 	.word	0x00000082


	//----- nvinfo : EIATTR_KPARAM_INFO
	.align		4
.L_7:
        /*0008*/ 	.byte	0x04, 0x17
        /*000a*/ 	.short	(.L_9 - .L_8)
.L_8:
        /*000c*/ 	.word	0x00000000
        /*0010*/ 	.short	0x0003
        /*0012*/ 	.short	0x0014
        /*0014*/ 	.byte	0x00, 0xf0, 0x11, 0x00


	//----- nvinfo : EIATTR_KPARAM_INFO
	.align		4
.L_9:
        /*0018*/ 	.byte	0x04, 0x17
        /*001a*/ 	.short	(.L_11 - .L_10)
.L_10:
        /*001c*/ 	.word	0x00000000
        /*0020*/ 	.short	0x0002
        /*0022*/ 	.short	0x0010
        /*0024*/ 	.byte	0x00, 0xf0, 0x11, 0x00


	//----- nvinfo : EIATTR_KPARAM_INFO
	.align		4
.L_11:
        /*0028*/ 	.byte	0x04, 0x17
        /*002a*/ 	.short	(.L_13 - .L_12)
.L_12:
        /*002c*/ 	.word	0x00000000
        /*0030*/ 	.short	0x0001
        /*0032*/ 	.short	0x0008
        /*0034*/ 	.byte	0x00, 0xf5, 0x21, 0x00


	//----- nvinfo : EIATTR_KPARAM_INFO
	.align		4
.L_13:
        /*0038*/ 	.byte	0x04, 0x17
        /*003a*/ 	.short	(.L_15 - .L_14)
.L_14:
        /*003c*/ 	.word	0x00000000
        /*0040*/ 	.short	0x0000
        /*0042*/ 	.short	0x0000
        /*0044*/ 	.byte	0x00, 0xf5, 0x21, 0x00


	//----- nvinfo : EIATTR_SPARSE_MMA_MASK
	.align		4
.L_15:
        /*0048*/ 	.byte	0x03, 0x50
        /*004a*/ 	.short	0x0000


	//----- nvinfo : EIATTR_MAXREG_COUNT
	.align		4
        /*004c*/ 	.byte	0x03, 0x1b
        /*004e*/ 	.short	0x00ff


	//----- nvinfo : EIATTR_NUM_BARRIERS
	.align		4
        /*0050*/ 	.byte	0x02, 0x4c
        /*0052*/ 	.byte	0x01
	.zero		1


	//----- nvinfo : EIATTR_MERCURY_ISA_VERSION
	.align		4
        /*0054*/ 	.byte	0x03, 0x5f
        /*0056*/ 	.short	0x0101


	//----- nvinfo : EIATTR_VRC_CTA_INIT_COUNT
	.align		4
        /*0058*/ 	.byte	0x02, 0x4a
	.zero		1
	.zero		1


	//----- nvinfo : EIATTR_EXIT_INSTR_OFFSETS
	.align		4
        /*005c*/ 	.byte	0x04, 0x1c
        /*005e*/ 	.short	(.L_17 - .L_16)


	//   ....[0]....
.L_16:
        /*0060*/ 	.word	0x00000a60


	//   ....[1]....
        /*0064*/ 	.word	0x00000bf0


	//----- nvinfo : EIATTR_CRS_STACK_SIZE
	.align		4
.L_17:
        /*0068*/ 	.byte	0x04, 0x1e
        /*006a*/ 	.short	(.L_19 - .L_18)
.L_18:
        /*006c*/ 	.word	0x00000000


	//----- nvinfo : EIATTR_CBANK_PARAM_SIZE
	.align		4
.L_19:
        /*0070*/ 	.byte	0x03, 0x19
        /*0072*/ 	.short	0x0018


	//----- nvinfo : EIATTR_PARAM_CBANK
	.align		4
        /*0074*/ 	.byte	0x04, 0x0a
        /*0076*/ 	.short	(.L_21 - .L_20)
	.align		4
.L_20:
        /*0078*/ 	.word	index@(.nv.constant0._Z12sobel_filterPKhPhii)
        /*007c*/ 	.short	0x0380
        /*007e*/ 	.short	0x0018


	//----- nvinfo : EIATTR_SW_WAR
	.align		4
.L_21:
        /*0080*/ 	.byte	0x04, 0x36
        /*0082*/ 	.short	(.L_23 - .L_22)
.L_22:
        /*0084*/ 	.word	0x00000008
.L_23:


//--------------------- .nv.callgraph             --------------------------
	.section	.nv.callgraph,"",@"SHT_CUDA_CALLGRAPH"
	.align	4
	.sectionentsize	8
	.align		4
        /*0000*/ 	.word	0x00000000
	.align		4
        /*0004*/ 	.word	0xffffffff
	.align		4
        /*0008*/ 	.word	0x00000000
	.align		4
        /*000c*/ 	.word	0xfffffffe
	.align		4
        /*0010*/ 	.word	0x00000000
	.align		4
        /*0014*/ 	.word	0xfffffffd
	.align		4
        /*0018*/ 	.word	0x00000000
	.align		4
        /*001c*/ 	.word	0xfffffffc


//--------------------- .text._Z12sobel_filterPKhPhii --------------------------
	.section	.text._Z12sobel_filterPKhPhii,"ax",@progbits
	.align	128
        .global         _Z12sobel_filterPKhPhii
        .type           _Z12sobel_filterPKhPhii,@function
        .size           _Z12sobel_filterPKhPhii,(.L_x_31 - _Z12sobel_filterPKhPhii)
        .other          _Z12sobel_filterPKhPhii,@"STO_CUDA_ENTRY STV_DEFAULT"
_Z12sobel_filterPKhPhii:
.text._Z12sobel_filterPKhPhii:
[----:B------:R-:W-:Y:S01]  /*0000*/  LDC R1, c[0x0][0x37c] ;  /* 0x0000df00ff017b82 */ /* 0x000fe20000000800 */
[----:B------:R-:W0:Y:S01]  /*0010*/  S2R R4, SR_TID.Y ;  /* 0x0000000000047919 */ /* 0x000e220000002200 */
[----:B------:R-:W1:Y:S01]  /*0020*/  LDCU.64 UR8, c[0x0][0x390] ;  /* 0x00007200ff0877ac */ /* 0x000e620008000a00 */
[----:B------:R-:W0:Y:S01]  /*0030*/  S2R R3, SR_CTAID.Y ;  /* 0x0000000000037919 */ /* 0x000e220000002600 */
[----:B------:R-:W2:Y:S01]  /*0040*/  LDCU.64 UR6, c[0x0][0x358] ;  /* 0x00006b00ff0677ac */ /* 0x000ea20008000a00 */
[----:B------:R-:W3:Y:S01]  /*0050*/  S2R R2, SR_CTAID.X ;  /* 0x0000000000027919 */ /* 0x000ee20000002500 */
[----:B------:R-:W3:Y:S01]  /*0060*/  S2R R5, SR_TID.X ;  /* 0x0000000000057919 */ /* 0x000ee20000002100 */
[----:B0-----:R-:W-:-:S05]  /*0070*/  IMAD R0, R3, 0x10, R4 ;  /* 0x0000001003007824 */ /* 0x001fca00078e0204 */
[----:B-1----:R-:W-:Y:S01]  /*0080*/  ISETP.GE.AND P2, PT, R0, UR9, PT ;  /* 0x0000000900007c0c */ /* 0x002fe2000bf46270 */
[----:B---3--:R-:W-:-:S05]  /*0090*/  IMAD R3, R2, 0x10, R5 ;  /* 0x0000001002037824 */ /* 0x008fca00078e0205 */
[----:B------:R-:W-:-:S13]  /*00a0*/  ISETP.LT.AND P2, PT, R3, UR8, !P2 ;  /* 0x0000000803007c0c */ /* 0x000fda000d741270 */
[----:B------:R-:W0:Y:S01]  /*00b0*/  @P2 LDC.64 R6, c[0x0][0x380] ;  /* 0x0000e000ff062b82 */ /* 0x000e220000000a00 */
[----:B------:R-:W-:-:S05]  /*00c0*/  @P2 IMAD R2, R0, UR8, R3 ;  /* 0x0000000800022c24 */ /* 0x000fca000f8e0203 */
[----:B0-----:R-:W-:-:S04]  /*00d0*/  @P2 IADD3 R6, P0, PT, R2, R6, RZ ;  /* 0x0000000602062210 */ /* 0x001fc80007f1e0ff */
[----:B------:R-:W-:-:S06]  /*00e0*/  @P2 LEA.HI.X.SX32 R7, R2, R7, 0x1, P0 ;  /* 0x0000000702072211 */ /* 0x000fcc00000f0eff */
[----:B--2---:R-:W2:Y:S01]  /*00f0*/  @P2 LDG.E.U8 R7, desc[UR6][R6.64] ;  /* 0x0000000606072981 */ /* 0x004ea2000c1e1100 */
[----:B------:R-:W0:Y:S01]  /*0100*/  S2UR UR5, SR_CgaCtaId ;  /* 0x00000000000579c3 */ /* 0x000e220000008800 */
[----:B------:R-:W-:Y:S01]  /*0110*/  UMOV UR4, 0x400 ;  /* 0x0000040000047882 */ /* 0x000fe20000000000 */
[----:B------:R-:W-:Y:S01]  /*0120*/  ISETP.NE.AND P0, PT, R4, RZ, PT ;  /* 0x000000ff0400720c */ /* 0x000fe20003f05270 */
[----:B------:R-:W-:Y:S01]  /*0130*/  BSSY.RECONVERGENT B0, `(.L_x_0) ;  /* 0x0000028000007945 */ /* 0x000fe20003800200 */
[----:B0-----:R-:W-:-:S06]  /*0140*/  ULEA UR4, UR5, UR4, 0x18 ;  /* 0x0000000405047291 */ /* 0x001fcc000f8ec0ff */
[----:B------:R-:W-:-:S04]  /*0150*/  IMAD.U32 R9, RZ, RZ, UR4 ;  /* 0x00000004ff097e24 */ /* 0x000fc8000f8e00ff */
[----:B------:R-:W-:-:S04]  /*0160*/  IMAD R8, R4, 0x12, R9 ;  /* 0x0000001204087824 */ /* 0x000fc800078e0209 */
[----:B------:R-:W-:-:S05]  /*0170*/  IMAD.IADD R2, R8, 0x1, R5 ;  /* 0x0000000108027824 */ /* 0x000fca00078e0205 */
[----:B--2---:R0:W-:Y:S04]  /*0180*/  @P2 STS.U8 [R2+0x13], R7 ;  /* 0x0000130702002388 */ /* 0x0041e80000000000 */
[----:B------:R0:W-:Y:S01]  /*0190*/  @!P2 STS.U8 [R2+0x13], RZ ;  /* 0x000013ff0200a388 */ /* 0x0001e20000000000 */
[----:B------:R-:W-:Y:S05]  /*01a0*/  @P0 BRA `(.L_x_1) ;  /* 0x00000000003c0947 */ /* 0x000fea0003800000 */
[----:B------:R-:W-:Y:S01]  /*01b0*/  ISETP.GE.AND P0, PT, R3, UR8, PT ;  /* 0x0000000803007c0c */ /* 0x000fe2000bf06270 */
[----:B------:R-:W-:Y:S01]  /*01c0*/  BSSY.RECONVERGENT B1, `(.L_x_2) ;  /* 0x000000a000017945 */ /* 0x000fe20003800200 */
[----:B------:R-:W-:Y:S02]  /*01d0*/  PRMT R6, RZ, 0x7610, R6 ;  /* 0x00007610ff067816 */ /* 0x000fe40000000006 */
[----:B------:R-:W-:-:S13]  /*01e0*/  ISETP.EQ.OR P0, PT, R0, RZ, P0 ;  /* 0x000000ff0000720c */ /* 0x000fda0000702670 */
[----:B------:R-:W-:Y:S05]  /*01f0*/  @P0 BRA `(.L_x_3) ;  /* 0x0000000000180947 */ /* 0x000fea0003800000 */
[----:B------:R-:W1:Y:S01]  /*0200*/  LDCU.64 UR10, c[0x0][0x380] ;  /* 0x00007000ff0a77ac */ /* 0x000e620008000a00 */
[----:B------:R-:W-:-:S04]  /*0210*/  VIADD R6, R0, 0xffffffff ;  /* 0xffffffff00067836 */ /* 0x000fc80000000000 */
[----:B0-----:R-:W-:-:S05]  /*0220*/  IMAD R7, R6, UR8, R3 ;  /* 0x0000000806077c24 */ /* 0x001fca000f8e0203 */
[----:B-1----:R-:W-:-:S04]  /*0230*/  IADD3 R6, P0, PT, R7, UR10, RZ ;  /* 0x0000000a07067c10 */ /* 0x002fc8000ff1e0ff */
[----:B------:R-:W-:-:S05]  /*0240*/  LEA.HI.X.SX32 R7, R7, UR11, 0x1, P0 ;  /* 0x0000000b07077c11 */ /* 0x000fca00080f0eff */
[----:B------:R1:W5:Y:S04]  /*0250*/  LDG.E.U8 R6, desc[UR6][R6.64] ;  /* 0x0000000606067981 */ /* 0x000368000c1e1100 */
.L_x_3:
[----:B------:R-:W-:Y:S05]  /*0260*/  BSYNC.RECONVERGENT B1 ;  /* 0x0000000000017941 */ /* 0x000fea0003800200 */
.L_x_2:
[----:B-----5:R2:W-:Y:S01]  /*0270*/  STS.U8 [R5+UR4+0x1], R6 ;  /* 0x0000010605007988 */ /* 0x0205e20008000004 */
[----:B------:R-:W-:Y:S01]  /*0280*/  PLOP3.LUT P0, PT, PT, PT, PT, 0x8, 0x80 ;  /* 0x000000000080781c */ /* 0x000fe20003f0e170 */
[----:B------:R-:W-:-:S12]  /*0290*/  BRA `(.L_x_4) ;  /* 0x0000000000447947 */ /* 0x000fd80003800000 */
.L_x_1:
[----:B------:R-:W-:Y:S02]  /*02a0*/  ISETP.NE.AND P1, PT, R4, 0xf, PT ;  /* 0x0000000f0400780c */ /* 0x000fe40003f25270 */
[----:B------:R-:W-:-:S11]  /*02b0*/  PLOP3.LUT P0, PT, PT, PT, PT, 0x8, 0x80 ;  /* 0x000000000080781c */ /* 0x000fd60003f0e170 */
[----:B------:R-:W-:Y:S05]  /*02c0*/  @P1 BRA `(.L_x_4) ;  /* 0x0000000000381947 */ /* 0x000fea0003800000 */
[----:B------:R-:W-:Y:S01]  /*02d0*/  VIADD R6, R0, 0x1 ;  /* 0x0000000100067836 */ /* 0x000fe20000000000 */
[----:B------:R-:W-:Y:S01]  /*02e0*/  BSSY.RECONVERGENT B1, `(.L_x_5) ;  /* 0x000000a000017945 */ /* 0x000fe20003800200 */
[----:B------:R-:W-:-:S03]  /*02f0*/  PRMT R10, RZ, 0x7610, R10 ;  /* 0x00007610ff0a7816 */ /* 0x000fc6000000000a */
[----:B------:R-:W-:-:S04]  /*0300*/  ISETP.GE.AND P0, PT, R6, UR9, PT ;  /* 0x0000000906007c0c */ /* 0x000fc8000bf06270 */
[----:B------:R-:W-:-:S13]  /*0310*/  ISETP.GE.OR P0, PT, R3, UR8, P0 ;  /* 0x0000000803007c0c */ /* 0x000fda0008706670 */
[----:B------:R-:W-:Y:S05]  /*0320*/  @P0 BRA `(.L_x_6) ;  /* 0x0000000000140947 */ /* 0x000fea0003800000 */
[----:B------:R-:W1:Y:S01]  /*0330*/  LDCU.64 UR10, c[0x0][0x380] ;  /* 0x00007000ff0a77ac */ /* 0x000e620008000a00 */
[----:B0-----:R-:W-:-:S05]  /*0340*/  IMAD R7, R6, UR8, R3 ;  /* 0x0000000806077c24 */ /* 0x001fca000f8e0203 */
[----:B-1----:R-:W-:-:S04]  /*0350*/  IADD3 R6, P0, PT, R7, UR10, RZ ;  /* 0x0000000a07067c10 */ /* 0x002fc8000ff1e0ff */
[----:B------:R-:W-:-:S05]  /*0360*/  LEA.HI.X.SX32 R7, R7, UR11, 0x1, P0 ;  /* 0x0000000b07077c11 */ /* 0x000fca00080f0eff */
[----:B------:R1:W5:Y:S04]  /*0370*/  LDG.E.U8 R10, desc[UR6][R6.64] ;  /* 0x00000006060a7981 */ /* 0x000368000c1e1100 */
.L_x_6:
[----:B------:R-:W-:Y:S05]  /*0380*/  BSYNC.RECONVERGENT B1 ;  /* 0x0000000000017941 */ /* 0x000fea0003800200 */
.L_x_5:
[----:B-----5:R3:W-:Y:S01]  /*0390*/  STS.U8 [R5+UR4+0x133], R10 ;  /* 0x0001330a05007988 */ /* 0x0207e20008000004 */
[----:B------:R-:W-:-:S13]  /*03a0*/  PLOP3.LUT P0, PT, PT, PT, PT, 0x80, 0x8 ;  /* 0x000000000008781c */ /* 0x000fda0003f0f070 */
.L_x_4:
[----:B------:R-:W-:Y:S05]  /*03b0*/  BSYNC.RECONVERGENT B0 ;  /* 0x0000000000007941 */ /* 0x000fea0003800200 */
.L_x_0:
[----:B------:R-:W-:Y:S01]  /*03c0*/  ISETP.NE.AND P1, PT, R5, RZ, PT ;  /* 0x000000ff0500720c */ /* 0x000fe20003f25270 */
[----:B------:R-:W-:-:S12]  /*03d0*/  BSSY.RECONVERGENT B0, `(.L_x_7) ;  /* 0x0000024000007945 */ /* 0x000fd80003800200 */
[----:B------:R-:W-:Y:S05]  /*03e0*/  @P1 BRA `(.L_x_8) ;  /* 0x00000000003c1947 */ /* 0x000fea0003800000 */
[----:B------:R-:W-:Y:S01]  /*03f0*/  ISETP.GE.AND P1, PT, R0, UR9, PT ;  /* 0x0000000900007c0c */ /* 0x000fe2000bf26270 */
[----:B------:R-:W-:Y:S01]  /*0400*/  BSSY.RECONVERGENT B1, `(.L_x_9) ;  /* 0x000000a000017945 */ /* 0x000fe20003800200 */
[----:B01----:R-:W-:Y:S02]  /*0410*/  PRMT R7, RZ, 0x7610, R7 ;  /* 0x00007610ff077816 */ /* 0x003fe40000000007 */
[----:B------:R-:W-:-:S13]  /*0420*/  ISETP.LT.OR P1, PT, R3, 0x1, P1 ;  /* 0x000000010300780c */ /* 0x000fda0000f21670 */
[----:B------:R-:W-:Y:S05]  /*0430*/  @P1 BRA `(.L_x_10) ;  /* 0x0000000000181947 */ /* 0x000fea0003800000 */
[----:B------:R-:W0:Y:S01]  /*0440*/  LDCU.64 UR10, c[0x0][0x380] ;  /* 0x00007000ff0a77ac */ /* 0x000e220008000a00 */
[----:B--2---:R-:W-:-:S05]  /*0450*/  IMAD R6, R0, UR8, RZ ;  /* 0x0000000800067c24 */ /* 0x004fca000f8e02ff */
[--C-:B------:R-:W-:Y:S02]  /*0460*/  SHF.R.S32.HI R7, RZ, 0x1f, R6.reuse ;  /* 0x0000001fff077819 */ /* 0x100fe40000011406 */
[----:B0-----:R-:W-:-:S04]  /*0470*/  IADD3 R6, P1, P3, R3, UR10, R6 ;  /* 0x0000000a03067c10 */ /* 0x001fc8000fb3e006 */
[----:B------:R-:W-:-:S06]  /*0480*/  IADD3.X R7, PT, PT, RZ, UR11, R7, P1, P3 ;  /* 0x0000000bff077c10 */ /* 0x000fcc0008fe6407 */
[----:B------:R0:W5:Y:S03]  /*0490*/  LDG.E.U8 R7, desc[UR6][R6.64+-0x1] ;  /* 0xffffff0606077981 */ /* 0x000166000c1e1100 */
.L_x_10:
[----:B------:R-:W-:Y:S05]  /*04a0*/  BSYNC.RECONVERGENT B1 ;  /* 0x0000000000017941 */ /* 0x000fea0003800200 */
.L_x_9:
[----:B-----5:R1:W-:Y:S01]  /*04b0*/  STS.U8 [R8+0x12], R7 ;  /* 0x0000120708007388 */ /* 0x0203e20000000000 */
[----:B------:R-:W-:Y:S01]  /*04c0*/  PLOP3.LUT P1, PT, PT, PT, PT, 0x8, 0x80 ;  /* 0x000000000080781c */ /* 0x000fe20003f2e170 */
[----:B------:R-:W-:-:S12]  /*04d0*/  BRA `(.L_x_11) ;  /* 0x00000000004c7947 */ /* 0x000fd80003800000 */
.L_x_8:
[----:B------:R-:W-:Y:S02]  /*04e0*/  ISETP.NE.AND P3, PT, R5, 0xf, PT ;  /* 0x0000000f0500780c */ /* 0x000fe40003f65270 */
[----:B------:R-:W-:-:S11]  /*04f0*/  PLOP3.LUT P1, PT, PT, PT, PT, 0x8, 0x80 ;  /* 0x000000000080781c */ /* 0x000fd60003f2e170 */
[----:B------:R-:W-:Y:S05]  /*0500*/  @P3 BRA `(.L_x_11) ;  /* 0x0000000000403947 */ /* 0x000fea0003800000 */
[----:B-12---:R-:W-:Y:S01]  /*0510*/  VIADD R6, R3, 0x1 ;  /* 0x0000000103067836 */ /* 0x006fe20000000000 */
[----:B------:R-:W-:Y:S01]  /*0520*/  ISETP.GE.AND P1, PT, R0, UR9, PT ;  /* 0x0000000900007c0c */ /* 0x000fe2000bf26270 */
[----:B------:R-:W-:Y:S01]  /*0530*/  BSSY.RECONVERGENT B1, `(.L_x_12) ;  /* 0x000000b000017945 */ /* 0x000fe20003800200 */
[----:B0-----:R-:W-:Y:S02]  /*0540*/  PRMT R7, RZ, 0x7610, R7 ;  /* 0x00007610ff077816 */ /* 0x001fe40000000007 */
[----:B------:R-:W-:-:S13]  /*0550*/  ISETP.GE.OR P1, PT, R6, UR8, P1 ;  /* 0x0000000806007c0c */ /* 0x000fda0008f26670 */
[----:B------:R-:W-:Y:S05]  /*0560*/  @P1 BRA `(.L_x_13) ;  /* 0x00000000001c1947 */ /* 0x000fea0003800000 */
[----:B------:R-:W0:Y:S01]  /*0570*/  LDCU.64 UR10, c[0x0][0x380] ;  /* 0x00007000ff0a77ac */ /* 0x000e220008000a00 */
[----:B------:R-:W-:Y:S01]  /*0580*/  IMAD R6, R0, UR8, RZ ;  /* 0x0000000800067c24 */ /* 0x000fe2000f8e02ff */
[----:B------:R-:W-:-:S04]  /*0590*/  SHF.R.S32.HI R7, RZ, 0x1f, R3 ;  /* 0x0000001fff077819 */ /* 0x000fc80000011403 */
[----:B---3--:R-:W-:Y:S02]  /*05a0*/  SHF.R.S32.HI R10, RZ, 0x1f, R6 ;  /* 0x0000001fff0a7819 */ /* 0x008fe40000011406 */
[----:B0-----:R-:W-:-:S04]  /*05b0*/  IADD3 R6, P1, P3, R6, UR10, R3 ;  /* 0x0000000a06067c10 */ /* 0x001fc8000fb3e003 */
[----:B------:R-:W-:-:S06]  /*05c0*/  IADD3.X R7, PT, PT, R10, UR11, R7, P1, P3 ;  /* 0x0000000b0a077c10 */ /* 0x000fcc0008fe6407 */
[----:B------:R0:W5:Y:S03]  /*05d0*/  LDG.E.U8 R7, desc[UR6][R6.64+0x1] ;  /* 0x0000010606077981 */ /* 0x000166000c1e1100 */
.L_x_13:
[----:B------:R-:W-:Y:S05]  /*05e0*/  BSYNC.RECONVERGENT B1 ;  /* 0x0000000000017941 */ /* 0x000fea0003800200 */
.L_x_12:
[----:B-----5:R4:W-:Y:S01]  /*05f0*/  STS.U8 [R8+0x23], R7 ;  /* 0x0000230708007388 */ /* 0x0209e20000000000 */
[----:B------:R-:W-:-:S13]  /*0600*/  PLOP3.LUT P1, PT, PT, PT, PT, 0x80, 0x8 ;  /* 0x000000000008781c */ /* 0x000fda0003f2f070 */
.L_x_11:
[----:B------:R-:W-:Y:S05]  /*0610*/  BSYNC.RECONVERGENT B0 ;  /* 0x0000000000007941 */ /* 0x000fea0003800200 */
.L_x_7:
[----:B------:R-:W5:Y:S01]  /*0620*/  LDCU.64 UR10, c[0x0][0x380] ;  /* 0x00007000ff0a77ac */ /* 0x000f620008000a00 */
[----:B------:R-:W-:Y:S01]  /*0630*/  LOP3.LUT P3, RZ, R5, R4, RZ, 0xfc, !PT ;  /* 0x0000000405ff7212 */ /* 0x000fe2000786fcff */
[----:B012---:R-:W-:Y:S01]  /*0640*/  VIADD R6, R0, 0xffffffff ;  /* 0xffffffff00067836 */ /* 0x007fe20000000000 */
[----:B----4-:R-:W-:Y:S01]  /*0650*/  SHF.R.S32.HI R8, RZ, 0x1f, R3 ;  /* 0x0000001fff087819 */ /* 0x010fe20000011403 */
[----:B------:R-:W-:Y:S02]  /*0660*/  BSSY.RECONVERGENT B0, `(.L_x_14) ;  /* 0x000000e000007945 */ /* 0x000fe40003800200 */
[----:B------:R-:W-:-:S05]  /*0670*/  IMAD R6, R6, UR8, RZ ;  /* 0x0000000806067c24 */ /* 0x000fca000f8e02ff */
[--C-:B------:R-:W-:Y:S02]  /*0680*/  SHF.R.S32.HI R7, RZ, 0x1f, R6.reuse ;  /* 0x0000001fff077819 */ /* 0x100fe40000011406 */
[----:B-----5:R-:W-:-:S04]  /*0690*/  IADD3 R6, P4, P5, R3, UR10, R6 ;  /* 0x0000000a03067c10 */ /* 0x020fc8000fd9e006 */
[----:B------:R-:W-:Y:S01]  /*06a0*/  IADD3.X R7, PT, PT, R8, UR11, R7, P4, P5 ;  /* 0x0000000b08077c10 */ /* 0x000fe2000a7ea407 */
[----:B------:R-:W-:Y:S08]  /*06b0*/  @P3 BRA `(.L_x_15) ;  /* 0x0000000000203947 */ /* 0x000ff00003800000 */
[----:B------:R-:W-:Y:S01]  /*06c0*/  ISETP.NE.AND P3, PT, R0, RZ, PT ;  /* 0x000000ff0000720c */ /* 0x000fe20003f65270 */
[----:B------:R-:W-:Y:S01]  /*06d0*/  BSSY.RECONVERGENT B1, `(.L_x_16) ;  /* 0x0000005000017945 */ /* 0x000fe20003800200 */
[----:B------:R-:W-:Y:S02]  /*06e0*/  PRMT R9, RZ, 0x7610, R9 ;  /* 0x00007610ff097816 */ /* 0x000fe40000000009 */
[----:B------:R-:W-:-:S13]  /*06f0*/  ISETP.LT.OR P3, PT, R3, 0x1, !P3 ;  /* 0x000000010300780c */ /* 0x000fda0005f61670 */
[----:B------:R-:W-:Y:S05]  /*0700*/  @P3 BRA `(.L_x_17) ;  /* 0x0000000000043947 */ /* 0x000fea0003800000 */
[----:B------:R0:W5:Y:S02]  /*0710*/  LDG.E.U8 R9, desc[UR6][R6.64+-0x1] ;  /* 0xffffff0606097981 */ /* 0x000164000c1e1100 */
.L_x_17:
[----:B------:R-:W-:Y:S05]  /*0720*/  BSYNC.RECONVERGENT B1 ;  /* 0x0000000000017941 */ /* 0x000fea0003800200 */
.L_x_16:
[----:B-----5:R1:W-:Y:S02]  /*0730*/  STS.U8 [UR4], R9 ;  /* 0x00000009ff007988 */ /* 0x0203e40008000004 */
.L_x_15:
[----:B------:R-:W-:Y:S05]  /*0740*/  BSYNC.RECONVERGENT B0 ;  /* 0x0000000000007941 */ /* 0x000fea0003800200 */
.L_x_14:
[----:B------:R-:W-:Y:S01]  /*0750*/  ISETP.NE.OR P3, PT, R4, RZ, !P1 ;  /* 0x000000ff0400720c */ /* 0x000fe20004f65670 */
[----:B------:R-:W-:-:S12]  /*0760*/  BSSY.RECONVERGENT B0, `(.L_x_18) ;  /* 0x000000b000007945 */ /* 0x000fd80003800200 */
[----:B------:R-:W-:Y:S05]  /*0770*/  @P3 BRA `(.L_x_19) ;  /* 0x0000000000243947 */ /* 0x000fea0003800000 */
[----:B------:R-:W-:Y:S01]  /*0780*/  VIADD R4, R3, 0x1 ;  /* 0x0000000103047836 */ /* 0x000fe20000000000 */
[----:B------:R-:W-:Y:S01]  /*0790*/  ISETP.NE.AND P3, PT, R0, RZ, PT ;  /* 0x000000ff0000720c */ /* 0x000fe20003f65270 */
[----:B------:R-:W-:Y:S03]  /*07a0*/  BSSY.RECONVERGENT B1, `(.L_x_20) ;  /* 0x0000005000017945 */ /* 0x000fe60003800200 */
[----:B------:R-:W-:Y:S02]  /*07b0*/  ISETP.GE.OR P3, PT, R4, UR8, !P3 ;  /* 0x0000000804007c0c */ /* 0x000fe4000df66670 */
[----:B------:R-:W-:-:S11]  /*07c0*/  PRMT R4, RZ, 0x7610, R4 ;  /* 0x00007610ff047816 */ /* 0x000fd60000000004 */
[----:B------:R-:W-:Y:S05]  /*07d0*/  @P3 BRA `(.L_x_21) ;  /* 0x0000000000043947 */ /* 0x000fea0003800000 */
[----:B------:R2:W5:Y:S02]  /*07e0*/  LDG.E.U8 R4, desc[UR6][R6.64+0x1] ;  /* 0x0000010606047981 */ /* 0x000564000c1e1100 */
.L_x_21:
[----:B------:R-:W-:Y:S05]  /*07f0*/  BSYNC.RECONVERGENT B1 ;  /* 0x0000000000017941 */ /* 0x000fea0003800200 */
.L_x_20:
[----:B-----5:R4:W-:Y:S02]  /*0800*/  STS.U8 [UR4+0x11], R4 ;  /* 0x00001104ff007988 */ /* 0x0209e40008000004 */
.L_x_19:
[----:B------:R-:W-:Y:S05]  /*0810*/  BSYNC.RECONVERGENT B0 ;  /* 0x0000000000007941 */ /* 0x000fea0003800200 */
.L_x_18:
[----:B------:R-:W-:Y:S01]  /*0820*/  ISETP.NE.OR P3, PT, R5, RZ, !P0 ;  /* 0x000000ff0500720c */ /* 0x000fe20004765670 */
[----:B------:R-:W-:-:S12]  /*0830*/  BSSY.RECONVERGENT B0, `(.L_x_22) ;  /* 0x000000f000007945 */ /* 0x000fd80003800200 */
[----:B------:R-:W-:Y:S05]  /*0840*/  @P3 BRA `(.L_x_23) ;  /* 0x0000000000343947 */ /* 0x000fea0003800000 */
[----:B---3--:R-:W-:Y:S01]  /*0850*/  VIADD R5, R0, 0x1 ;  /* 0x0000000100057836 */ /* 0x008fe20000000000 */
[----:B------:R-:W-:Y:S01]  /*0860*/  BSSY.RECONVERGENT B1, `(.L_x_24) ;  /* 0x000000a000017945 */ /* 0x000fe20003800200 */
[----:B----4-:R-:W-:-:S03]  /*0870*/  PRMT R4, RZ, 0x7610, R4 ;  /* 0x00007610ff047816 */ /* 0x010fc60000000004 */
[----:B------:R-:W-:-:S04]  /*0880*/  ISETP.GE.AND P3, PT, R5, UR9, PT ;  /* 0x0000000905007c0c */ /* 0x000fc8000bf66270 */
[----:B------:R-:W-:-:S13]  /*0890*/  ISETP.LT.OR P3, PT, R3, 0x1, P3 ;  /* 0x000000010300780c */ /* 0x000fda0001f61670 */
[----:B------:R-:W-:Y:S05]  /*08a0*/  @P3 BRA `(.L_x_25) ;  /* 0x0000000000143947 */ /* 0x000fea0003800000 */
[----:B------:R-:W-:-:S05]  /*08b0*/  IMAD R4, R5, UR8, RZ ;  /* 0x0000000805047c24 */ /* 0x000fca000f8e02ff */
[--C-:B------:R-:W-:Y:S02]  /*08c0*/  SHF.R.S32.HI R5, RZ, 0x1f, R4.reuse ;  /* 0x0000001fff057819 */ /* 0x100fe40000011404 */
[----:B------:R-:W-:-:S04]  /*08d0*/  IADD3 R4, P3, P4, R3, UR10, R4 ;  /* 0x0000000a03047c10 */ /* 0x000fc8000fc7e004 */
[----:B------:R-:W-:-:S05]  /*08e0*/  IADD3.X R5, PT, PT, RZ, UR11, R5, P3, P4 ;  /* 0x0000000bff057c10 */ /* 0x000fca0009fe8405 */
[----:B------:R3:W5:Y:S04]  /*08f0*/  LDG.E.U8 R4, desc[UR6][R4.64+-0x1] ;  /* 0xffffff0604047981 */ /* 0x000768000c1e1100 */
.L_x_25:
[----:B------:R-:W-:Y:S05]  /*0900*/  BSYNC.RECONVERGENT B1 ;  /* 0x0000000000017941 */ /* 0x000fea0003800200 */
.L_x_24:
[----:B-----5:R4:W-:Y:S02]  /*0910*/  STS.U8 [UR4+0x132], R4 ;  /* 0x00013204ff007988 */ /* 0x0209e40008000004 */
.L_x_23:
[----:B------:R-:W-:Y:S05]  /*0920*/  BSYNC.RECONVERGENT B0 ;  /* 0x0000000000007941 */ /* 0x000fea0003800200 */
.L_x_22:
[----:B------:R-:W-:Y:S01]  /*0930*/  PLOP3.LUT P0, PT, P0, P1, PT, 0x80, 0x8 ;  /* 0x000000000008781c */ /* 0x000fe20000703070 */
[----:B------:R-:W-:-:S12]  /*0940*/  BSSY.RECONVERGENT B0, `(.L_x_26) ;  /* 0x0000010000007945 */ /* 0x000fd80003800200 */
[----:B------:R-:W-:Y:S05]  /*0950*/  @!P0 BRA `(.L_x_27) ;  /* 0x0000000000388947 */ /* 0x000fea0003800000 */
[----:B---3--:R-:W-:Y:S01]  /*0960*/  VIADD R5, R0, 0x1 ;  /* 0x0000000100057836 */ /* 0x008fe20000000000 */
[----:B------:R-:W-:Y:S01]  /*0970*/  BSSY.RECONVERGENT B1, `(.L_x_28) ;  /* 0x000000b000017945 */ /* 0x000fe20003800200 */
[----:B----4-:R-:W-:-:S03]  /*0980*/  VIADD R4, R3, 0x1 ;  /* 0x0000000103047836 */ /* 0x010fc60000000000 */
[----:B------:R-:W-:-:S04]  /*0990*/  ISETP.GE.AND P0, PT, R5, UR9, PT ;  /* 0x0000000905007c0c */ /* 0x000fc8000bf06270 */
[----:B------:R-:W-:Y:S02]  /*09a0*/  ISETP.GE.OR P0, PT, R4, UR8, P0 ;  /* 0x0000000804007c0c */ /* 0x000fe40008706670 */
[----:B------:R-:W-:-:S11]  /*09b0*/  PRMT R4, RZ, 0x7610, R4 ;  /* 0x00007610ff047816 */ /* 0x000fd60000000004 */
[----:B------:R-:W-:Y:S05]  /*09c0*/  @P0 BRA `(.L_x_29) ;  /* 0x0000000000140947 */ /* 0x000fea0003800000 */
[----:B------:R-:W-:-:S05]  /*09d0*/  IMAD R4, R5, UR8, RZ ;  /* 0x0000000805047c24 */ /* 0x000fca000f8e02ff */
[----:B------:R-:W-:Y:S02]  /*09e0*/  SHF.R.S32.HI R5, RZ, 0x1f, R4 ;  /* 0x0000001fff057819 */ /* 0x000fe40000011404 */
[----:B------:R-:W-:-:S04]  /*09f0*/  IADD3 R4, P0, P1, R4, UR10, R3 ;  /* 0x0000000a04047c10 */ /* 0x000fc8000f91e003 */
[----:B------:R-:W-:-:S05]  /*0a00*/  IADD3.X R5, PT, PT, R5, UR11, R8, P0, P1 ;  /* 0x0000000b05057c10 */ /* 0x000fca00087e2408 */
[----:B------:R3:W5:Y:S04]  /*0a10*/  LDG.E.U8 R4, desc[UR6][R4.64+0x1] ;  /* 0x0000010604047981 */ /* 0x000768000c1e1100 */
.L_x_29:
[----:B------:R-:W-:Y:S05]  /*0a20*/  BSYNC.RECONVERGENT B1 ;  /* 0x0000000000017941 */ /* 0x000fea0003800200 */
.L_x_28:
[----:B-----5:R4:W-:Y:S02]  /*0a30*/  STS.U8 [UR4+0x143], R4 ;  /* 0x00014304ff007988 */ /* 0x0209e40008000004 */
.L_x_27:
[----:B------:R-:W-:Y:S05]  /*0a40*/  BSYNC.RECONVERGENT B0 ;  /* 0x0000000000007941 */ /* 0x000fea0003800200 */
.L_x_26:
[----:B------:R-:W-:Y:S06]  /*0a50*/  BAR.SYNC.DEFER_BLOCKING 0x0 ;  /* 0x0000000000007b1d */ /* 0x000fec0000010000 */
[----:B------:R-:W-:Y:S05]  /*0a60*/  @!P2 EXIT ;  /* 0x000000000000a94d */ /* 0x000fea0003800000 */
[----:B----4-:R-:W-:Y:S01]  /*0a70*/  LDS.U8 R4, [R2] ;  /* 0x0000000002047984 */ /* 0x010fe20000000000 */
[----:B------:R-:W4:Y:S01]  /*0a80*/  LDCU.64 UR4, c[0x0][0x388] ;  /* 0x00007100ff0477ac */ /* 0x000f220008000a00 */
[----:B------:R-:W-:Y:S02]  /*0a90*/  IMAD R3, R0, UR8, R3 ;  /* 0x0000000800037c24 */ /* 0x000fe4000f8e0203 */
[----:B0-2---:R-:W0:Y:S04]  /*0aa0*/  LDS.U8 R7, [R2+0x12] ;  /* 0x0000120002077984 */ /* 0x005e280000000000 */
[----:B---3--:R-:W-:Y:S04]  /*0ab0*/  LDS.U8 R5, [R2+0x2] ;  /* 0x0000020002057984 */ /* 0x008fe80000000000 */
[----:B------:R-:W2:Y:S04]  /*0ac0*/  LDS.U8 R6, [R2+0x14] ;  /* 0x0000140002067984 */ /* 0x000ea80000000000 */
[----:B------:R-:W3:Y:S04]  /*0ad0*/  LDS.U8 R8, [R2+0x24] ;  /* 0x0000240002087984 */ /* 0x000ee80000000000 */
[----:B------:R-:W5:Y:S04]  /*0ae0*/  LDS.U8 R13, [R2+0x25] ;  /* 0x00002500020d7984 */ /* 0x000f680000000000 */
[----:B------:R-:W5:Y:S04]  /*0af0*/  LDS.U8 R11, [R2+0x1] ;  /* 0x00000100020b7984 */ /* 0x000f680000000000 */
[----:B-1----:R4:W1:Y:S02]  /*0b00*/  LDS.U8 R9, [R2+0x26] ;  /* 0x0000260002097984 */ /* 0x0028640000000000 */
[----:B----4-:R-:W-:-:S04]  /*0b10*/  IADD3 R2, P0, PT, R3, UR4, RZ ;  /* 0x0000000403027c10 */ /* 0x010fc8000ff1e0ff */
[----:B------:R-:W-:Y:S01]  /*0b20*/  LEA.HI.X.SX32 R3, R3, UR5, 0x1, P0 ;  /* 0x0000000503037c11 */ /* 0x000fe200080f0eff */
[----:B0-----:R-:W-:Y:S02]  /*0b30*/  IMAD R7, R7, 0x2, R4 ;  /* 0x0000000207077824 */ /* 0x001fe400078e0204 */
[----:B--2---:R-:W-:-:S05]  /*0b40*/  IMAD R6, R6, 0x2, R5 ;  /* 0x0000000206067824 */ /* 0x004fca00078e0205 */
[--C-:B---3--:R-:W-:Y:S01]  /*0b50*/  IADD3 R6, PT, PT, R6, -R7, -R8.reuse ;  /* 0x8000000706067210 */ /* 0x108fe20007ffe808 */
[----:B-----5:R-:W-:Y:S02]  /*0b60*/  IMAD R10, R13, 0x2, R8 ;  /* 0x000000020d0a7824 */ /* 0x020fe400078e0208 */
[----:B------:R-:W-:Y:S02]  /*0b70*/  IMAD R4, R11, 0x2, R4 ;  /* 0x000000020b047824 */ /* 0x000fe400078e0204 */
[C---:B-1----:R-:W-:Y:S02]  /*0b80*/  IMAD.IADD R10, R9.reuse, 0x1, R10 ;  /* 0x00000001090a7824 */ /* 0x042fe400078e020a */
[----:B------:R-:W-:-:S03]  /*0b90*/  IMAD.IADD R6, R9, 0x1, R6 ;  /* 0x0000000109067824 */ /* 0x000fc600078e0206 */
[----:B------:R-:W-:Y:S02]  /*0ba0*/  IADD3 R4, PT, PT, -R10, R4, R5 ;  /* 0x000000040a047210 */ /* 0x000fe40007ffe105 */
[----:B------:R-:W-:Y:S02]  /*0bb0*/  IABS R0, R6 ;  /* 0x0000000600007213 */ /* 0x000fe40000000000 */
[----:B------:R-:W-:-:S04]  /*0bc0*/  IABS R5, R4 ;  /* 0x0000000400057213 */ /* 0x000fc80000000000 */
[----:B------:R-:W-:-:S05]  /*0bd0*/  VIADDMNMX.U32 R5, R5, R0, 0xff, PT ;  /* 0x000000ff05057446 */ /* 0x000fca0003800000 */
[----:B------:R-:W-:Y:S01]  /*0be0*/  STG.E.U8 desc[UR6][R2.64], R5 ;  /* 0x0000000502007986 */ /* 0x000fe2000c101106 */
[----:B------:R-:W-:Y:S05]  /*0bf0*/  EXIT ;  /* 0x000000000000794d */ /* 0x000fea0003800000 */
.L_x_30:
[----:B------:R-:W-:-:S00]  /*0c00*/  BRA `(.L_x_30) ;  /* 0xfffffffc00fc7947 */ /* 0x000fc0000383ffff */
[----:B------:R-:W-:-:S00]  /*0c10*/  NOP ;  /* 0x0000000000007918 */ /* 0x000fc00000000000 */
        /* <DEDUP_REMOVED lines=14> */
.L_x_31:


//--------------------- .nv.shared._Z12sobel_filterPKhPhii --------------------------
	.section	.nv.shared._Z12sobel_filterPKhPhii,"aw",@nobits
	.sectionflags	@""
.nv.shared._Z12sobel_filterPKhPhii:
	.zero		1348


//--------------------- .nv.shared.reserved.0     --------------------------
	.section	.nv.shared.reserved.0,"aw",@nobits
	.weak		__nv_reservedSMEM_offset_0_alias
	.size		__nv_reservedSMEM_offset_0_alias, 0, 64
	.other		__nv_reservedSMEM_offset_0_alias,@"STO_CUDA_RESERVED_SHARED STV_DEFAULT"
__nv_reservedSMEM_offset_0_alias:
	.zero		0
	.zero		64


//--------------------- .nv.constant0._Z12sobel_filterPKhPhii --------------------------
	.section	.nv.constant0._Z12sobel_filterPKhPhii,"a",@progbits
	.sectionflags	@""
	.align	4
.nv.constant0._Z12sobel_filterPKhPhii:
	.zero		920


//--------------------- SYMBOLS --------------------------

	.type		.nv.reservedSmem.offset0,@object
	.size		.nv.reservedSmem.offset0,0x4
	.type		.nv.reservedSmem.cap,@object
	.size		.nv.reservedSmem.cap,0x4
